	.headerflags	@"EF_CUDA_TEXMODE_UNIFIED EF_CUDA_64BIT_ADDRESS EF_CUDA_SM89 EF_CUDA_VIRTUAL_SM(EF_CUDA_SM89)"
	.elftype	@"ET_EXEC"


//--------------------- .nv.info                  --------------------------
	.section	.nv.info,"",@"SHT_CUDA_INFO"
	.align	4


	//----- nvinfo : EIATTR_REGCOUNT
	.align		4
        /*0000*/ 	.byte	0x04, 0x2f
        /*0002*/ 	.short	(.L_1 - .L_0)
	.align		4
.L_0:
        /*0004*/ 	.word	index@(_rms_norm_backward_kernel)
        /*0008*/ 	.word	0x0000003f


	//----- nvinfo : EIATTR_MIN_STACK_SIZE
	.align		4
.L_1:
        /*000c*/ 	.byte	0x04, 0x12
        /*000e*/ 	.short	(.L_3 - .L_2)
	.align		4
.L_2:
        /*0010*/ 	.word	index@(_rms_norm_backward_kernel)
        /*0014*/ 	.word	0x00000000


	//----- nvinfo : EIATTR_FRAME_SIZE
	.align		4
.L_3:
        /*0018*/ 	.byte	0x04, 0x11
        /*001a*/ 	.short	(.L_5 - .L_4)
	.align		4
.L_4:
        /*001c*/ 	.word	index@(_rms_norm_backward_kernel)
        /*0020*/ 	.word	0x00000000


	//----- nvinfo : EIATTR_MIN_STACK_SIZE
	.align		4
.L_5:
        /*0024*/ 	.byte	0x04, 0x12
        /*0026*/ 	.short	(.L_7 - .L_6)
	.align		4
.L_6:
        /*0028*/ 	.word	index@(_rms_norm_backward_kernel)
        /*002c*/ 	.word	0x00000000
.L_7:


//--------------------- .nv.info._rms_norm_backward_kernel --------------------------
	.section	.nv.info._rms_norm_backward_kernel,"",@"SHT_CUDA_INFO"
	.sectionflags	@""
	.align	4


	//----- nvinfo : EIATTR_CUDA_API_VERSION
	.align		4
        /*0000*/ 	.byte	0x04, 0x37
        /*0002*/ 	.short	(.L_9 - .L_8)
.L_8:
        /*0004*/ 	.word	0x0000007c


	//----- nvinfo : EIATTR_PARAM_CBANK
	.align		4
.L_9:
        /*0008*/ 	.byte	0x04, 0x0a
        /*000a*/ 	.short	(.L_11 - .L_10)
	.align		4
.L_10:
        /*000c*/ 	.word	index@(.nv.constant0._rms_norm_backward_kernel)
        /*0010*/ 	.short	0x0160
        /*0012*/ 	.short	0x0058


	//----- nvinfo : EIATTR_CBANK_PARAM_SIZE
	.align		4
.L_11:
        /*0014*/ 	.byte	0x03, 0x19
        /*0016*/ 	.short	0x0058


	//----- nvinfo : EIATTR_KPARAM_INFO
	.align		4
        /*0018*/ 	.byte	0x04, 0x17
        /*001a*/ 	.short	(.L_13 - .L_12)
.L_12:
        /*001c*/ 	.word	0x00000000
        /*0020*/ 	.short	0x000c
        /*0022*/ 	.short	0x0054
        /*0024*/ 	.byte	0x00, 0xf0, 0x11, 0x00


	//----- nvinfo : EIATTR_KPARAM_INFO
	.align		4
.L_13:
        /*0028*/ 	.byte	0x04, 0x17
        /*002a*/ 	.short	(.L_15 - .L_14)
.L_14:
        /*002c*/ 	.word	0x00000000
        /*0030*/ 	.short	0x000b
        /*0032*/ 	.short	0x0050
        /*0034*/ 	.byte	0x00, 0xf0, 0x11, 0x00


	//----- nvinfo : EIATTR_KPARAM_INFO
	.align		4
.L_15:
        /*0038*/ 	.byte	0x04, 0x17
        /*003a*/ 	.short	(.L_17 - .L_16)
.L_16:
        /*003c*/ 	.word	0x00000000
        /*0040*/ 	.short	0x000a
        /*0042*/ 	.short	0x004c
        /*0044*/ 	.byte	0x00, 0xf0, 0x11, 0x00


	//----- nvinfo : EIATTR_KPARAM_INFO
	.align		4
.L_17:
        /*0048*/ 	.byte	0x04, 0x17
        /*004a*/ 	.short	(.L_19 - .L_18)
.L_18:
        /*004c*/ 	.word	0x00000000
        /*0050*/ 	.short	0x0009
        /*0052*/ 	.short	0x0048
        /*0054*/ 	.byte	0x00, 0xf0, 0x11, 0x00


	//----- nvinfo : EIATTR_KPARAM_INFO
	.align		4
.L_19:
        /*0058*/ 	.byte	0x04, 0x17
        /*005a*/ 	.short	(.L_21 - .L_20)
.L_20:
        /*005c*/ 	.word	0x00000000
        /*0060*/ 	.short	0x0008
        /*0062*/ 	.short	0x0040
        /*0064*/ 	.byte	0x00, 0xf4, 0x21, 0x00


	//----- nvinfo : EIATTR_KPARAM_INFO
	.align		4
.L_21:
        /*0068*/ 	.byte	0x04, 0x17
        /*006a*/ 	.short	(.L_23 - .L_22)
.L_22:
        /*006c*/ 	.word	0x00000000
        /*0070*/ 	.short	0x0007
        /*0072*/ 	.short	0x0038
        /*0074*/ 	.byte	0x00, 0xf4, 0x21, 0x00


	//----- nvinfo : EIATTR_KPARAM_INFO
	.align		4
.L_23:
        /*0078*/ 	.byte	0x04, 0x17
        /*007a*/ 	.short	(.L_25 - .L_24)
.L_24:
        /*007c*/ 	.word	0x00000000
        /*0080*/ 	.short	0x0006
        /*0082*/ 	.short	0x0030
        /*0084*/ 	.byte	0x00, 0xf4, 0x21, 0x00


	//----- nvinfo : EIATTR_KPARAM_INFO
	.align		4
.L_25:
        /*0088*/ 	.byte	0x04, 0x17
        /*008a*/ 	.short	(.L_27 - .L_26)
.L_26:
        /*008c*/ 	.word	0x00000000
        /*0090*/ 	.short	0x0005
        /*0092*/ 	.short	0x0028
        /*0094*/ 	.byte	0x00, 0xf0, 0x11, 0x00


	//----- nvinfo : EIATTR_KPARAM_INFO
	.align		4
.L_27:
        /*0098*/ 	.byte	0x04, 0x17
        /*009a*/ 	.short	(.L_29 - .L_28)
.L_28:
        /*009c*/ 	.word	0x00000000
        /*00a0*/ 	.short	0x0004
        /*00a2*/ 	.short	0x0020
        /*00a4*/ 	.byte	0x00, 0xf4, 0x21, 0x00


	//----- nvinfo : EIATTR_KPARAM_INFO
	.align		4
.L_29:
        /*00a8*/ 	.byte	0x04, 0x17
        /*00aa*/ 	.short	(.L_31 - .L_30)
.L_30:
        /*00ac*/ 	.word	0x00000000
        /*00b0*/ 	.short	0x0003
        /*00b2*/ 	.short	0x0018
        /*00b4*/ 	.byte	0x00, 0xf0, 0x11, 0x00


	//----- nvinfo : EIATTR_KPARAM_INFO
	.align		4
.L_31:
        /*00b8*/ 	.byte	0x04, 0x17
        /*00ba*/ 	.short	(.L_33 - .L_32)
.L_32:
        /*00bc*/ 	.word	0x00000000
        /*00c0*/ 	.short	0x0002
        /*00c2*/ 	.short	0x0010
        /*00c4*/ 	.byte	0x00, 0xf4, 0x21, 0x00


	//----- nvinfo : EIATTR_KPARAM_INFO
	.align		4
.L_33:
        /*00c8*/ 	.byte	0x04, 0x17
        /*00ca*/ 	.short	(.L_35 - .L_34)
.L_34:
        /*00cc*/ 	.word	0x00000000
        /*00d0*/ 	.short	0x0001
        /*00d2*/ 	.short	0x0008
        /*00d4*/ 	.byte	0x00, 0xf0, 0x11, 0x00


	//----- nvinfo : EIATTR_KPARAM_INFO
	.align		4
.L_35:
        /*00d8*/ 	.byte	0x04, 0x17
        /*00da*/ 	.short	(.L_37 - .L_36)
.L_36:
        /*00dc*/ 	.word	0x00000000
        /*00e0*/ 	.short	0x0000
        /*00e2*/ 	.short	0x0000
        /*00e4*/ 	.byte	0x00, 0xf4, 0x21, 0x00


	//----- nvinfo : EIATTR_MAXREG_COUNT
	.align		4
.L_37:
        /*00e8*/ 	.byte	0x03, 0x1b
        /*00ea*/ 	.short	0x00ff


	//----- nvinfo : EIATTR_COOP_GROUP_MASK_REGIDS
	.align		4
        /*00ec*/ 	.byte	0x04, 0x29
        /*00ee*/ 	.short	(.L_39 - .L_38)


	//   ....[0]....
.L_38:
        /*00f0*/ 	.word	0xffffffff


	//   ....[1]....
        /*00f4*/ 	.word	0xffffffff


	//   ....[2]....
        /*00f8*/ 	.word	0xffffffff


	//   ....[3]....
        /*00fc*/ 	.word	0xffffffff


	//   ....[4]....
        /*0100*/ 	.word	0xffffffff


	//   ....[5]....
        /*0104*/ 	.word	0xffffffff


	//   ....[6]....
        /*0108*/ 	.word	0xffffffff


	//   ....[7]....
        /*010c*/ 	.word	0xffffffff


	//----- nvinfo : EIATTR_COOP_GROUP_INSTR_OFFSETS
	.align		4
.L_39:
        /*0110*/ 	.byte	0x04, 0x28
        /*0112*/ 	.short	(.L_41 - .L_40)


	//   ....[0]....
.L_40:
        /*0114*/ 	.word	0x000008c0


	//   ....[1]....
        /*0118*/ 	.word	0x00000920


	//   ....[2]....
        /*011c*/ 	.word	0x00000940


	//   ....[3]....
        /*0120*/ 	.word	0x00000960


	//   ....[4]....
        /*0124*/ 	.word	0x00000980


	//   ....[5]....
        /*0128*/ 	.word	0x000009f0


	//   ....[6]....
        /*012c*/ 	.word	0x00000a10


	//   ....[7]....
        /*0130*/ 	.word	0x00000a40


	//----- nvinfo : EIATTR_EXIT_INSTR_OFFSETS
	.align		4
.L_41:
        /*0134*/ 	.byte	0x04, 0x1c
        /*0136*/ 	.short	(.L_43 - .L_42)


	//   ....[0]....
.L_42:
        /*0138*/ 	.word	0x00001100


	//   ....[1]....
        /*013c*/ 	.word	0x00001130


	//----- nvinfo : EIATTR_REQNTID
	.align		4
.L_43:
        /*0140*/ 	.byte	0x04, 0x10
        /*0142*/ 	.short	(.L_45 - .L_44)
.L_44:
        /*0144*/ 	.word	0x00000100
        /*0148*/ 	.word	0x00000001
        /*014c*/ 	.word	0x00000001
.L_45:


//--------------------- .nv.callgraph             --------------------------
	.section	.nv.callgraph,"",@"SHT_CUDA_CALLGRAPH"
	.align	4
	.sectionentsize	8
	.align		4
        /*0000*/ 	.word	0x00000000
	.align		4
        /*0004*/ 	.word	0xffffffff
	.align		4
        /*0008*/ 	.word	0x00000000
	.align		4
        /*000c*/ 	.word	0xfffffffe
	.align		4
        /*0010*/ 	.word	0x00000000
	.align		4
        /*0014*/ 	.word	0xfffffffd
	.align		4
        /*0018*/ 	.word	0x00000000
	.align		4
        /*001c*/ 	.word	0xfffffffc


//--------------------- .nv.rel.action            --------------------------
	.section	.nv.rel.action,"",@"SHT_CUDA_RELOCINFO"
	.align	8
	.sectionentsize	8
        /*0000*/ 	.byte	0x73, 0x00, 0x00, 0x00, 0x00, 0x00, 0x00, 0x00, 0x00, 0x00, 0x00, 0x11, 0x25, 0x00, 0x05, 0x36


//--------------------- .nv.constant0._rms_norm_backward_kernel --------------------------
	.section	.nv.constant0._rms_norm_backward_kernel,"a",@progbits
	.sectionflags	@""
	.align	4
.nv.constant0._rms_norm_backward_kernel:
	.zero		440


//--------------------- .text._rms_norm_backward_kernel --------------------------
	.section	.text._rms_norm_backward_kernel,"ax",@progbits
	.sectionflags	@"SHF_BARRIERS=1"
	.sectioninfo	@"SHI_REGISTERS=63"
	.align	128
        .global         _rms_norm_backward_kernel
        .type           _rms_norm_backward_kernel,@function
        .size           _rms_norm_backward_kernel,(.L_x_3 - _rms_norm_backward_kernel)
        .other          _rms_norm_backward_kernel,@"STO_CUDA_ENTRY STV_DEFAULT"
_rms_norm_backward_kernel:
.text._rms_norm_backward_kernel:
[----:B------:R-:W-:Y:S02]  /*0000*/  MOV R1, c[0x0][0x28] ;  /* 0x00000a0000017a02 */ /* 0x000fe40000000f00 */
[----:B------:R-:W0:Y:S01]  /*0010*/  S2R R3, SR_TID.X ;  /* 0x0000000000037919 */ /* 0x000e220000002100 */
[----:B------:R-:W-:Y:S01]  /*0020*/  IMAD.MOV.U32 R7, RZ, RZ, 0x2 ;  /* 0x00000002ff077424 */ /* 0x000fe200078e00ff */
[----:B------:R-:W-:Y:S01]  /*0030*/  CS2R R8, SRZ ;  /* 0x0000000000087805 */ /* 0x000fe2000001ff00 */
[----:B------:R-:W-:Y:S01]  /*0040*/  CS2R R10, SRZ ;  /* 0x00000000000a7805 */ /* 0x000fe2000001ff00 */
[----:B------:R-:W-:Y:S01]  /*0050*/  ULDC.64 UR4, c[0x0][0x118] ;  /* 0x0000460000047ab9 */ /* 0x000fe20000000a00 */
[----:B0-----:R-:W-:-:S04]  /*0060*/  SHF.L.U32 R0, R3, 0x3, RZ ;  /* 0x0000000303007819 */ /* 0x001fc800000006ff */
[----:B------:R-:W-:-:S04]  /*0070*/  LOP3.LUT R0, R0, 0x7f8, RZ, 0xc0, !PT ;  /* 0x000007f800007812 */ /* 0x000fc800078ec0ff */
[C---:B------:R-:W-:Y:S01]  /*0080*/  ISETP.GE.AND P1, PT, R0.reuse, c[0x0][0x1b0], PT ;  /* 0x00006c0000007a0c */ /* 0x040fe20003f26270 */
[----:B------:R-:W-:-:S12]  /*0090*/  IMAD.WIDE.U32 R6, R0, R7, c[0x0][0x190] ;  /* 0x0000640000067625 */ /* 0x000fd800078e0007 */
[----:B------:R-:W2:Y:S01]  /*00a0*/  @!P1 LDG.E.128 R8, [R6.64] ;  /* 0x0000000406089981 */ /* 0x000ea2000c1e1d00 */
[----:B------:R-:W-:Y:S01]  /*00b0*/  CS2R R16, SRZ ;  /* 0x0000000000107805 */ /* 0x000fe2000001ff00 */
[----:B------:R-:W-:Y:S01]  /*00c0*/  CS2R R18, SRZ ;  /* 0x0000000000127805 */ /* 0x000fe2000001ff00 */
[----:B------:R-:W-:Y:S01]  /*00d0*/  CS2R R28, SRZ ;  /* 0x00000000001c7805 */ /* 0x000fe2000001ff00 */
[----:B------:R-:W0:Y:S01]  /*00e0*/  S2R R4, SR_CTAID.X ;  /* 0x0000000000047919 */ /* 0x000e220000002500 */
[----:B------:R-:W-:Y:S01]  /*00f0*/  CS2R R30, SRZ ;  /* 0x00000000001e7805 */ /* 0x000fe2000001ff00 */
[----:B0-----:R-:W-:-:S04]  /*0100*/  SHF.L.U32 R32, R4, 0x2, RZ ;  /* 0x0000000204207819 */ /* 0x001fc800000006ff */
[----:B------:R-:W-:-:S04]  /*0110*/  IADD3 R0, R32, 0x4, RZ ;  /* 0x0000000420007810 */ /* 0x000fc80007ffe0ff */
[----:B------:R-:W-:-:S04]  /*0120*/  IMNMX R5, R0, c[0x0][0x1ac], PT ;  /* 0x00006b0000057a17 */ /* 0x000fc80003800200 */
[----:B------:R-:W-:Y:S02]  /*0130*/  ISETP.GT.AND P0, PT, R5, R32, PT ;  /* 0x000000200500720c */ /* 0x000fe40003f04270 */
[----:B--2---:R-:W-:Y:S02]  /*0140*/  SEL R14, R8, RZ, !P1 ;  /* 0x000000ff080e7207 */ /* 0x004fe40004800000 */
[----:B------:R-:W-:Y:S02]  /*0150*/  SEL R20, R9, RZ, !P1 ;  /* 0x000000ff09147207 */ /* 0x000fe40004800000 */
[----:B------:R-:W-:Y:S02]  /*0160*/  SEL R24, R10, RZ, !P1 ;  /* 0x000000ff0a187207 */ /* 0x000fe40004800000 */
[----:B------:R-:W-:-:S05]  /*0170*/  SEL R25, R11, RZ, !P1 ;  /* 0x000000ff0b197207 */ /* 0x000fca0004800000 */
[----:B------:R-:W-:Y:S05]  /*0180*/  @!P0 BRA `(.L_x_0) ;  /* 0x00000e5000008947 */ /* 0x000fea0003800000 */
[----:B------:R-:W-:Y:S01]  /*0190*/  I2FP.F32.S32 R6, c[0x0][0x1b0] ;  /* 0x00006c0000067a45 */ /* 0x000fe20000201400 */
[----:B------:R-:W-:Y:S01]  /*01a0*/  IMAD.MOV.U32 R15, RZ, RZ, 0x3e800000 ;  /* 0x3e800000ff0f7424 */ /* 0x000fe200078e00ff */
[----:B------:R-:W-:Y:S01]  /*01b0*/  LOP3.LUT R8, R3, 0xff, RZ, 0xc0, !PT ;  /* 0x000000ff03087812 */ /* 0x000fe200078ec0ff */
[----:B------:R-:W-:Y:S01]  /*01c0*/  IMAD R11, R32, c[0x0][0x188], RZ ;  /* 0x00006200200b7a24 */ /* 0x000fe200078e02ff */
[----:B------:R-:W-:Y:S01]  /*01d0*/  FSETP.GT.AND P2, PT, |R6|, 8.50705917302346158658e+37, PT ;  /* 0x7e8000000600780b */ /* 0x000fe20003f44200 */
[----:B------:R-:W-:Y:S01]  /*01e0*/  IMAD R13, R32, c[0x0][0x178], RZ ;  /* 0x00005e00200d7a24 */ /* 0x000fe200078e02ff */
[----:B------:R-:W-:Y:S01]  /*01f0*/  FSETP.GEU.AND P0, PT, |R6|, 1.175494350822287508e-38, PT ;  /* 0x008000000600780b */ /* 0x000fe20003f0e200 */
[----:B------:R-:W-:Y:S01]  /*0200*/  IMAD.WIDE.U32 R8, R8, 0x10, RZ ;  /* 0x0000001008087825 */ /* 0x000fe200078e00ff */
[----:B------:R-:W-:Y:S02]  /*0210*/  FSEL R15, R15, 1, P2 ;  /* 0x3f8000000f0f7808 */ /* 0x000fe40001000000 */
[----:B------:R-:W-:Y:S01]  /*0220*/  MOV R33, 0x4 ;  /* 0x0000000400217802 */ /* 0x000fe20000000f00 */
[----:B------:R-:W-:Y:S01]  /*0230*/  IMAD R7, R32, c[0x0][0x168], RZ ;  /* 0x00005a0020077a24 */ /* 0x000fe200078e02ff */
[----:B------:R-:W-:Y:S01]  /*0240*/  PRMT R2, R14, 0x7632, R2 ;  /* 0x000076320e027816 */ /* 0x000fe20000000002 */
[----:B------:R-:W-:Y:S01]  /*0250*/  IMAD.WIDE R10, R11, 0x2, R8 ;  /* 0x000000020b0a7825 */ /* 0x000fe200078e0208 */
[----:B------:R-:W-:-:S02]  /*0260*/  PRMT R16, R24, 0x7632, R16 ;  /* 0x0000763218107816 */ /* 0x000fc40000000010 */
[----:B------:R-:W-:Y:S01]  /*0270*/  PRMT R17, R25, 0x7632, R17 ;  /* 0x0000763219117816 */ /* 0x000fe20000000011 */
[----:B------:R-:W-:Y:S01]  /*0280*/  @P2 FMUL R6, R6, 0.25 ;  /* 0x3e80000006062820 */ /* 0x000fe20000400000 */
[--C-:B------:R-:W-:Y:S01]  /*0290*/  IMAD.WIDE R12, R13, 0x2, R8.reuse ;  /* 0x000000020d0c7825 */ /* 0x100fe200078e0208 */
[----:B------:R-:W-:Y:S01]  /*02a0*/  @!P0 FMUL R15, R15, 16777216 ;  /* 0x4b8000000f0f8820 */ /* 0x000fe20000400000 */
[----:B------:R-:W-:Y:S01]  /*02b0*/  IADD3 R5, -R32, R5, RZ ;  /* 0x0000000520057210 */ /* 0x000fe20007ffe1ff */
[----:B------:R-:W-:Y:S01]  /*02c0*/  @!P0 FMUL R6, R6, 16777216 ;  /* 0x4b80000006068820 */ /* 0x000fe20000400000 */
[----:B------:R-:W-:Y:S01]  /*02d0*/  IMAD.WIDE R8, R7, 0x2, R8 ;  /* 0x0000000207087825 */ /* 0x000fe200078e0208 */
[----:B------:R-:W-:Y:S02]  /*02e0*/  IADD3 R36, P2, R10, c[0x0][0x180], RZ ;  /* 0x000060000a247a10 */ /* 0x000fe40007f5e0ff */
[----:B------:R-:W-:Y:S01]  /*02f0*/  IADD3 R0, P3, R12, c[0x0][0x170], RZ ;  /* 0x00005c000c007a10 */ /* 0x000fe20007f7e0ff */
[----:B------:R-:W-:Y:S01]  /*0300*/  IMAD.WIDE R32, R32, R33, c[0x0][0x198] ;  /* 0x0000660020207625 */ /* 0x000fe200078e0221 */
[----:B------:R-:W0:Y:S01]  /*0310*/  MUFU.RCP R6, R6 ;  /* 0x0000000600067308 */ /* 0x000e220000001000 */
[----:B------:R-:W-:-:S02]  /*0320*/  IADD3 R34, P4, R8, c[0x0][0x160], RZ ;  /* 0x0000580008227a10 */ /* 0x000fc40007f9e0ff */
[----:B------:R-:W-:Y:S01]  /*0330*/  SHF.L.U32 R18, R20, 0x10, RZ ;  /* 0x0000001014127819 */ /* 0x000fe200000006ff */
[----:B------:R-:W-:Y:S01]  /*0340*/  IMAD.U32 R14, R14, 0x10000, RZ ;  /* 0x000100000e0e7824 */ /* 0x000fe200078e00ff */
[----:B------:R-:W-:Y:S01]  /*0350*/  SHF.L.U32 R24, R24, 0x10, RZ ;  /* 0x0000001018187819 */ /* 0x000fe200000006ff */
[----:B------:R-:W-:Y:S01]  /*0360*/  IMAD.U32 R25, R25, 0x10000, RZ ;  /* 0x0001000019197824 */ /* 0x000fe200078e00ff */
[----:B------:R-:W-:Y:S01]  /*0370*/  SHF.L.U32 R16, R16, 0x10, RZ ;  /* 0x0000001010107819 */ /* 0x000fe200000006ff */
[----:B------:R-:W-:Y:S01]  /*0380*/  IMAD.U32 R2, R2, 0x10000, RZ ;  /* 0x0001000002027824 */ /* 0x000fe200078e00ff */
[----:B------:R-:W-:Y:S01]  /*0390*/  LOP3.LUT P0, RZ, R3, 0x7, RZ, 0xc0, !PT ;  /* 0x0000000703ff7812 */ /* 0x000fe2000780c0ff */
[----:B------:R-:W-:Y:S01]  /*03a0*/  IMAD.U32 R17, R17, 0x10000, RZ ;  /* 0x0001000011117824 */ /* 0x000fe200078e00ff */
[----:B------:R-:W-:Y:S01]  /*03b0*/  SHF.R.U32.HI R26, RZ, 0x3, R3 ;  /* 0x00000003ff1a7819 */ /* 0x000fe20000011603 */
[----:B------:R-:W-:Y:S01]  /*03c0*/  FADD R14, R14, c[0x0][0x1b4] ;  /* 0x00006d000e0e7621 */ /* 0x000fe20000000000 */
[----:B------:R-:W-:Y:S01]  /*03d0*/  MOV R7, R33 ;  /* 0x0000002100077202 */ /* 0x000fe20000000f00 */
[----:B------:R-:W-:Y:S01]  /*03e0*/  FADD R24, R24, c[0x0][0x1b4] ;  /* 0x00006d0018187621 */ /* 0x000fe20000000000 */
[----:B------:R-:W-:Y:S01]  /*03f0*/  IADD3.X R37, R11, c[0x0][0x184], RZ, P2, !PT ;  /* 0x000061000b257a10 */ /* 0x000fe200017fe4ff */
[----:B0-----:R-:W-:Y:S01]  /*0400*/  FFMA R6, R6, -R15, RZ ;  /* 0x8000000f06067223 */ /* 0x001fe200000000ff */
[----:B------:R-:W-:Y:S01]  /*0410*/  PRMT R15, R20, 0x7632, R15 ;  /* 0x00007632140f7816 */ /* 0x000fe2000000000f */
[----:B------:R-:W-:Y:S01]  /*0420*/  CS2R R10, SRZ ;  /* 0x00000000000a7805 */ /* 0x000fe2000001ff00 */
[----:B------:R-:W-:Y:S01]  /*0430*/  IADD3.X R39, R13, c[0x0][0x174], RZ, P3, !PT ;  /* 0x00005d000d277a10 */ /* 0x000fe20001ffe4ff */
[----:B------:R-:W-:Y:S01]  /*0440*/  FADD R25, R25, c[0x0][0x1b4] ;  /* 0x00006d0019197621 */ /* 0x000fe20000000000 */
[----:B------:R-:W-:Y:S01]  /*0450*/  SHF.L.U32 R28, R15, 0x10, RZ ;  /* 0x000000100f1c7819 */ /* 0x000fe200000006ff */
[----:B------:R-:W-:Y:S01]  /*0460*/  CS2R R12, SRZ ;  /* 0x00000000000c7805 */ /* 0x000fe2000001ff00 */
[----:B------:R-:W-:Y:S01]  /*0470*/  IADD3.X R35, R9, c[0x0][0x164], RZ, P4, !PT ;  /* 0x0000590009237a10 */ /* 0x000fe200027fe4ff */
[----:B------:R-:W-:Y:S01]  /*0480*/  FADD R15, R18, c[0x0][0x1b4] ;  /* 0x00006d00120f7621 */ /* 0x000fe20000000000 */
[C---:B------:R-:W-:Y:S01]  /*0490*/  ISETP.GE.AND P2, PT, R3.reuse, 0x8, PT ;  /* 0x000000080300780c */ /* 0x040fe20003f46270 */
[----:B------:R-:W-:Y:S01]  /*04a0*/  CS2R R8, SRZ ;  /* 0x0000000000087805 */ /* 0x000fe2000001ff00 */
[----:B------:R-:W-:Y:S01]  /*04b0*/  MOV R33, RZ ;  /* 0x000000ff00217202 */ /* 0x000fe20000000f00 */
[----:B------:R-:W-:Y:S01]  /*04c0*/  FADD R27, R2, c[0x0][0x1b4] ;  /* 0x00006d00021b7621 */ /* 0x000fe20000000000 */
[----:B------:R-:W-:Y:S01]  /*04d0*/  MOV R31, RZ ;  /* 0x000000ff001f7202 */ /* 0x000fe20000000f00 */
[----:B------:R-:W-:Y:S01]  /*04e0*/  FADD R28, R28, c[0x0][0x1b4] ;  /* 0x00006d001c1c7621 */ /* 0x000fe20000000000 */
[----:B------:R-:W-:Y:S01]  /*04f0*/  ISETP.LT.AND P0, PT, R3, 0x8, !P0 ;  /* 0x000000080300780c */ /* 0x000fe20004701270 */
[----:B------:R-:W-:Y:S01]  /*0500*/  FADD R29, R16, c[0x0][0x1b4] ;  /* 0x00006d00101d7621 */ /* 0x000fe20000000000 */
[----:B------:R-:W-:Y:S01]  /*0510*/  LOP3.LUT R26, R26, 0x1c, RZ, 0xc0, !PT ;  /* 0x0000001c1a1a7812 */ /* 0x000fe200078ec0ff */
[----:B------:R-:W-:-:S02]  /*0520*/  FADD R30, R17, c[0x0][0x1b4] ;  /* 0x00006d00111e7621 */ /* 0x000fc40000000000 */
.L_x_1:
[----:B------:R-:W-:Y:S01]  /*0530*/  CS2R R16, SRZ ;  /* 0x0000000000107805 */ /* 0x000fe2000001ff00 */
[----:B------:R-:W-:Y:S01]  /*0540*/  CS2R R18, SRZ ;  /* 0x0000000000127805 */ /* 0x000fe2000001ff00 */
[----:B------:R-:W-:Y:S01]  /*0550*/  CS2R R20, SRZ ;  /* 0x0000000000147805 */ /* 0x000fe2000001ff00 */
[----:B------:R-:W-:-:S04]  /*0560*/  CS2R R22, SRZ ;  /* 0x0000000000167805 */ /* 0x000fc8000001ff00 */
[----:B------:R-:W2:Y:S04]  /*0570*/  @!P1 LDG.E.128 R16, [R34.64] ;  /* 0x0000000422109981 */ /* 0x000ea8000c1e1d00 */
[----:B------:R-:W3:Y:S01]  /*0580*/  @!P1 LDG.E.128 R20, [R36.64] ;  /* 0x0000000424149981 */ /* 0x000ee2000c1e1d00 */
[----:B------:R-:W-:Y:S02]  /*0590*/  LOP3.LUT P3, RZ, R3, 0x1f, RZ, 0xc0, !PT ;  /* 0x0000001f03ff7812 */ /* 0x000fe4000786c0ff */
[----:B--2---:R-:W-:Y:S02]  /*05a0*/  SEL R16, R16, RZ, !P1 ;  /* 0x000000ff10107207 */ /* 0x004fe40004800000 */
[----:B------:R-:W-:Y:S02]  /*05b0*/  SEL R40, R17, RZ, !P1 ;  /* 0x000000ff11287207 */ /* 0x000fe40004800000 */
[----:B---3--:R-:W-:-:S02]  /*05c0*/  SEL R49, R20, RZ, !P1 ;  /* 0x000000ff14317207 */ /* 0x008fc40004800000 */
[----:B------:R-:W-:Y:S01]  /*05d0*/  PRMT R17, R16, 0x7632, R17 ;  /* 0x0000763210117816 */ /* 0x000fe20000000011 */
[----:B------:R-:W-:Y:S01]  /*05e0*/  IMAD.U32 R46, R40, 0x10000, RZ ;  /* 0x00010000282e7824 */ /* 0x000fe200078e00ff */
[----:B------:R-:W-:Y:S02]  /*05f0*/  SEL R43, R22, RZ, !P1 ;  /* 0x000000ff162b7207 */ /* 0x000fe40004800000 */
[----:B------:R-:W-:Y:S02]  /*0600*/  PRMT R22, R49, 0x7632, R22 ;  /* 0x0000763231167816 */ /* 0x000fe40000000016 */
[----:B------:R-:W-:Y:S01]  /*0610*/  SHF.L.U32 R44, R17, 0x10, RZ ;  /* 0x00000010112c7819 */ /* 0x000fe200000006ff */
[----:B------:R-:W-:Y:S01]  /*0620*/  FMUL R17, R15, R46 ;  /* 0x0000002e0f117220 */ /* 0x000fe20000400000 */
[----:B------:R-:W-:Y:S01]  /*0630*/  SHF.L.U32 R45, R16, 0x10, RZ ;  /* 0x00000010102d7819 */ /* 0x000fe200000006ff */
[----:B------:R-:W-:Y:S01]  /*0640*/  IMAD.U32 R22, R22, 0x10000, RZ ;  /* 0x0001000016167824 */ /* 0x000fe200078e00ff */
[----:B------:R-:W-:Y:S01]  /*0650*/  SEL R50, R21, RZ, !P1 ;  /* 0x000000ff15327207 */ /* 0x000fe20004800000 */
[----:B------:R-:W-:Y:S01]  /*0660*/  FMUL R47, R27, R44 ;  /* 0x0000002c1b2f7220 */ /* 0x000fe20000400000 */
[----:B------:R-:W-:Y:S01]  /*0670*/  PRMT R42, R40, 0x7632, R42 ;  /* 0x00007632282a7816 */ /* 0x000fe2000000002a */
[----:B------:R-:W-:Y:S01]  /*0680*/  FMUL R44, R14, R45 ;  /* 0x0000002d0e2c7220 */ /* 0x000fe20000400000 */
[----:B------:R-:W-:Y:S01]  /*0690*/  SHF.L.U32 R49, R49, 0x10, RZ ;  /* 0x0000001031317819 */ /* 0x000fe200000006ff */
[----:B------:R-:W-:Y:S01]  /*06a0*/  FMUL R48, R22, R47 ;  /* 0x0000002f16307220 */ /* 0x000fe20000400000 */
[----:B------:R-:W-:Y:S01]  /*06b0*/  PRMT R56, R50, 0x7632, R56 ;  /* 0x0000763232387816 */ /* 0x000fe20000000038 */
[----:B------:R-:W-:Y:S01]  /*06c0*/  IMAD.U32 R45, R42, 0x10000, RZ ;  /* 0x000100002a2d7824 */ /* 0x000fe200078e00ff */
[----:B------:R-:W-:Y:S01]  /*06d0*/  SEL R18, R18, RZ, !P1 ;  /* 0x000000ff12127207 */ /* 0x000fe20004800000 */
[----:B------:R-:W-:Y:S01]  /*06e0*/  FFMA R51, R49, R44, R48 ;  /* 0x0000002c31337223 */ /* 0x000fe20000000030 */
[----:B------:R-:W-:Y:S01]  /*06f0*/  SHF.L.U32 R50, R50, 0x10, RZ ;  /* 0x0000001032327819 */ /* 0x000fe200000006ff */
[----:B------:R-:W-:Y:S01]  /*0700*/  FMUL R45, R28, R45 ;  /* 0x0000002d1c2d7220 */ /* 0x000fe20000400000 */
[----:B------:R-:W-:-:S02]  /*0710*/  PRMT R21, R18, 0x7632, R21 ;  /* 0x0000763212157816 */ /* 0x000fc40000000015 */
[----:B------:R-:W-:Y:S01]  /*0720*/  SHF.L.U32 R41, R18, 0x10, RZ ;  /* 0x0000001012297819 */ /* 0x000fe200000006ff */
[----:B------:R-:W-:Y:S01]  /*0730*/  FFMA R51, R50, R17, R51 ;  /* 0x0000001132337223 */ /* 0x000fe20000000033 */
[----:B------:R-:W-:Y:S01]  /*0740*/  SHF.L.U32 R56, R56, 0x10, RZ ;  /* 0x0000001038387819 */ /* 0x000fe200000006ff */
[----:B------:R-:W-:Y:S01]  /*0750*/  IMAD.U32 R46, R21, 0x10000, RZ ;  /* 0x00010000152e7824 */ /* 0x000fe200078e00ff */
[----:B------:R-:W-:Y:S01]  /*0760*/  PRMT R52, R43, 0x7632, R52 ;  /* 0x000076322b347816 */ /* 0x000fe20000000034 */
[----:B------:R-:W-:Y:S01]  /*0770*/  FMUL R42, R24, R41 ;  /* 0x00000029182a7220 */ /* 0x000fe20000400000 */
[----:B------:R-:W-:Y:S01]  /*0780*/  SEL R19, R19, RZ, !P1 ;  /* 0x000000ff13137207 */ /* 0x000fe20004800000 */
[----:B------:R-:W-:Y:S01]  /*0790*/  FFMA R48, R56, R45, R51 ;  /* 0x0000002d38307223 */ /* 0x000fe20000000033 */
[----:B------:R-:W-:Y:S01]  /*07a0*/  SHF.L.U32 R43, R43, 0x10, RZ ;  /* 0x000000102b2b7819 */ /* 0x000fe200000006ff */
[----:B------:R-:W-:Y:S01]  /*07b0*/  FMUL R41, R29, R46 ;  /* 0x0000002e1d297220 */ /* 0x000fe20000400000 */
[----:B------:R-:W-:-:S02]  /*07c0*/  SEL R23, R23, RZ, !P1 ;  /* 0x000000ff17177207 */ /* 0x000fc40004800000 */
[----:B------:R-:W-:Y:S01]  /*07d0*/  PRMT R20, R19, 0x7632, R20 ;  /* 0x0000763213147816 */ /* 0x000fe20000000014 */
[----:B------:R-:W-:Y:S01]  /*07e0*/  FFMA R21, R43, R42, R48 ;  /* 0x0000002a2b157223 */ /* 0x000fe20000000030 */
[----:B------:R-:W-:Y:S02]  /*07f0*/  SHF.L.U32 R38, R19, 0x10, RZ ;  /* 0x0000001013267819 */ /* 0x000fe400000006ff */
[----:B------:R-:W-:Y:S01]  /*0800*/  SHF.L.U32 R52, R52, 0x10, RZ ;  /* 0x0000001034347819 */ /* 0x000fe200000006ff */
[----:B------:R-:W-:Y:S01]  /*0810*/  IMAD.U32 R51, R20, 0x10000, RZ ;  /* 0x0001000014337824 */ /* 0x000fe200078e00ff */
[C---:B------:R-:W-:Y:S02]  /*0820*/  PRMT R54, R23.reuse, 0x7632, R54 ;  /* 0x0000763217367816 */ /* 0x040fe40000000036 */
[----:B------:R-:W-:Y:S01]  /*0830*/  SHF.L.U32 R46, R23, 0x10, RZ ;  /* 0x00000010172e7819 */ /* 0x000fe200000006ff */
[----:B------:R-:W-:Y:S01]  /*0840*/  FMUL R23, R25, R38 ;  /* 0x0000002619177220 */ /* 0x000fe20000400000 */
[----:B------:R-:W-:Y:S01]  /*0850*/  FFMA R21, R52, R41, R21 ;  /* 0x0000002934157223 */ /* 0x000fe20000000015 */
[----:B------:R-:W-:Y:S01]  /*0860*/  SHF.L.U32 R54, R54, 0x10, RZ ;  /* 0x0000001036367819 */ /* 0x000fe200000006ff */
[----:B------:R-:W-:Y:S01]  /*0870*/  FMUL R51, R30, R51 ;  /* 0x000000331e337220 */ /* 0x000fe20000400000 */
[----:B------:R-:W-:Y:S01]  /*0880*/  MOV R20, R32 ;  /* 0x0000002000147202 */ /* 0x000fe20000000f00 */
[----:B------:R-:W-:-:S04]  /*0890*/  FFMA R21, R46, R23, R21 ;  /* 0x000000172e157223 */ /* 0x000fc80000000015 */
[----:B------:R-:W-:Y:S01]  /*08a0*/  FFMA R38, R54, R51, R21 ;  /* 0x0000003336267223 */ /* 0x000fe20000000015 */
[----:B------:R-:W-:-:S04]  /*08b0*/  IMAD.MOV.U32 R21, RZ, RZ, R7 ;  /* 0x000000ffff157224 */ /* 0x000fc800078e0007 */
[----:B------:R-:W0:Y:S04]  /*08c0*/  SHFL.BFLY PT, R55, R38, 0x10, 0x1f ;  /* 0x0e001f0026377f89 */ /* 0x000e2800000e0000 */
[----:B------:R1:W2:Y:S01]  /*08d0*/  LDG.E R53, [R20.64] ;  /* 0x0000000414357981 */ /* 0x0002a2000c1e1900 */
[----:B------:R-:W-:-:S03]  /*08e0*/  IADD3 R5, R5, -0x1, RZ ;  /* 0xffffffff05057810 */ /* 0x000fc60007ffe0ff */
[----:B------:R-:W-:Y:S01]  /*08f0*/  BAR.SYNC.DEFER_BLOCKING 0x0 ;  /* 0x0000000000007b1d */ /* 0x000fe20000010000 */
[----:B------:R-:W-:Y:S01]  /*0900*/  ISETP.NE.AND P4, PT, R5, RZ, PT ;  /* 0x000000ff0500720c */ /* 0x000fe20003f85270 */
[----:B0-----:R-:W-:-:S05]  /*0910*/  FADD R55, R38, R55 ;  /* 0x0000003726377221 */ /* 0x001fca0000000000 */
[----:B------:R-:W0:Y:S02]  /*0920*/  SHFL.BFLY PT, R48, R55, 0x8, 0x1f ;  /* 0x0d001f0037307f89 */ /* 0x000e2400000e0000 */
[----:B0-----:R-:W-:-:S05]  /*0930*/  FADD R48, R55, R48 ;  /* 0x0000003037307221 */ /* 0x001fca0000000000 */
[----:B------:R-:W0:Y:S02]  /*0940*/  SHFL.BFLY PT, R57, R48, 0x4, 0x1f ;  /* 0x0c801f0030397f89 */ /* 0x000e2400000e0000 */
[----:B0-----:R-:W-:-:S05]  /*0950*/  FADD R57, R48, R57 ;  /* 0x0000003930397221 */ /* 0x001fca0000000000 */
[----:B------:R-:W0:Y:S02]  /*0960*/  SHFL.BFLY PT, R58, R57, 0x2, 0x1f ;  /* 0x0c401f00393a7f89 */ /* 0x000e2400000e0000 */
[----:B0-----:R-:W-:-:S05]  /*0970*/  FADD R58, R57, R58 ;  /* 0x0000003a393a7221 */ /* 0x001fca0000000000 */
[----:B------:R-:W0:Y:S02]  /*0980*/  SHFL.BFLY PT, R59, R58, 0x1, 0x1f ;  /* 0x0c201f003a3b7f89 */ /* 0x000e2400000e0000 */
[----:B0-----:R-:W-:-:S05]  /*0990*/  FADD R59, R58, R59 ;  /* 0x0000003b3a3b7221 */ /* 0x001fca0000000000 */
[----:B------:R-:W-:Y:S04]  /*09a0*/  @!P3 STS [R26], R59 ;  /* 0x0000003b1a00b388 */ /* 0x000fe80000000800 */
[----:B------:R-:W-:Y:S01]  /*09b0*/  BAR.SYNC.DEFER_BLOCKING 0x0 ;  /* 0x0000000000007b1d */ /* 0x000fe20000010000 */
[----:B------:R-:W-:-:S04]  /*09c0*/  IADD3 R32, P3, R32, 0x4, RZ ;  /* 0x0000000420207810 */ /* 0x000fc80007f7e0ff */
[----:B------:R-:W-:Y:S01]  /*09d0*/  IADD3.X R7, RZ, R7, RZ, P3, !PT ;  /* 0x00000007ff077210 */ /* 0x000fe20001ffe4ff */
[----:B------:R-:W1:Y:S04]  /*09e0*/  @!P2 LDS R2, [R3.X4] ;  /* 0x000000000302a984 */ /* 0x000e680000004800 */
[----:B-1----:R-:W0:Y:S02]  /*09f0*/  SHFL.BFLY PT, R21, R2, 0x4, 0x1f ;  /* 0x0c801f0002157f89 */ /* 0x002e2400000e0000 */
[----:B0-----:R-:W-:-:S05]  /*0a00*/  FADD R21, R2, R21 ;  /* 0x0000001502157221 */ /* 0x001fca0000000000 */
[----:B------:R-:W0:Y:S02]  /*0a10*/  SHFL.BFLY PT, R20, R21, 0x2, 0x1f ;  /* 0x0c401f0015147f89 */ /* 0x000e2400000e0000 */
[----:B0-----:R-:W-:Y:S01]  /*0a20*/  FADD R20, R21, R20 ;  /* 0x0000001415147221 */ /* 0x001fe20000000000 */
[----:B------:R-:W-:-:S04]  /*0a30*/  MOV R21, R39 ;  /* 0x0000002700157202 */ /* 0x000fc80000000f00 */
[----:B------:R-:W0:Y:S02]  /*0a40*/  SHFL.BFLY PT, R55, R20, 0x1, 0x1f ;  /* 0x0c201f0014377f89 */ /* 0x000e2400000e0000 */
[----:B0-----:R-:W-:Y:S01]  /*0a50*/  FADD R58, R20, R55 ;  /* 0x00000037143a7221 */ /* 0x001fe20000000000 */
[----:B------:R-:W-:Y:S02]  /*0a60*/  MOV R55, 0x2 ;  /* 0x0000000200377802 */ /* 0x000fe40000000f00 */
[----:B------:R-:W-:Y:S02]  /*0a70*/  MOV R20, R0 ;  /* 0x0000000000147202 */ /* 0x000fe40000000f00 */
[----:B------:R0:W-:Y:S01]  /*0a80*/  @P0 STS [R3.X4], R58 ;  /* 0x0000003a03000388 */ /* 0x0001e20000004800 */
[----:B------:R-:W-:-:S03]  /*0a90*/  IMAD.WIDE R36, R55, c[0x0][0x188], R36 ;  /* 0x0000620037247a25 */ /* 0x000fc600078e0224 */
[----:B------:R-:W-:Y:S01]  /*0aa0*/  BAR.SYNC.DEFER_BLOCKING 0x0 ;  /* 0x0000000000007b1d */ /* 0x000fe20000010000 */
[----:B------:R-:W-:Y:S01]  /*0ab0*/  IMAD.WIDE R38, R55, c[0x0][0x178], R20 ;  /* 0x00005e0037267a25 */ /* 0x000fe200078e0214 */
[----:B--2---:R-:W-:-:S03]  /*0ac0*/  FMUL R60, R53, R54 ;  /* 0x00000036353c7220 */ /* 0x004fc60000400000 */
[----:B------:R-:W-:Y:S01]  /*0ad0*/  IMAD.WIDE R34, R55, c[0x0][0x168], R34 ;  /* 0x00005a0037227a25 */ /* 0x000fe200078e0222 */
[C---:B------:R-:W-:Y:S01]  /*0ae0*/  FMUL R55, R53.reuse, R52 ;  /* 0x0000003435377220 */ /* 0x040fe20000400000 */
[----:B0-----:R-:W-:Y:S02]  /*0af0*/  FMUL R58, R6, R53 ;  /* 0x00000035063a7220 */ /* 0x001fe40000400000 */
[----:B------:R-:W-:Y:S01]  /*0b00*/  IMAD.MOV.U32 R0, RZ, RZ, R38 ;  /* 0x000000ffff007224 */ /* 0x000fe200078e0026 */
[C---:B------:R-:W-:Y:S01]  /*0b10*/  FMUL R38, R53.reuse, R43 ;  /* 0x0000002b35267220 */ /* 0x040fe20000400000 */
[----:B------:R-:W-:-:S04]  /*0b20*/  FMUL R57, R53, R58 ;  /* 0x0000003a35397220 */ /* 0x000fc80000400000 */
[----:B------:R-:W-:Y:S01]  /*0b30*/  F2FP.BF16.F32.PACK_AB R38, R55, R38 ;  /* 0x000000263726723e */ /* 0x000fe200000010ff */
[----:B------:R-:W-:-:S04]  /*0b40*/  FMUL R55, R53, R46 ;  /* 0x0000002e35377220 */ /* 0x000fc80000400000 */
[----:B------:R-:W-:Y:S01]  /*0b50*/  HFMA2.BF16_V2 R18, R18, R38, -RZ.H0_H0 ;  /* 0x0000002612127231 */ /* 0x000fe200003400ff */
[----:B------:R-:W-:Y:S01]  /*0b60*/  F2FP.BF16.F32.PACK_AB R60, R60, R55 ;  /* 0x000000373c3c723e */ /* 0x000fe200000010ff */
[----:B------:R-:W0:Y:S04]  /*0b70*/  LDS R48, [RZ] ;  /* 0x00000000ff307984 */ /* 0x000e280000000800 */
[----:B------:R-:W-:Y:S01]  /*0b80*/  HFMA2.BF16_V2 R38, R19, R60, -RZ.H0_H0 ;  /* 0x0000003c13267231 */ /* 0x000fe200003400ff */
[----:B0-----:R-:W-:-:S04]  /*0b90*/  FMUL R55, R57, R48 ;  /* 0x0000003039377220 */ /* 0x001fc80000400000 */
[-C--:B------:R-:W-:Y:S01]  /*0ba0*/  FMUL R48, R49, R55.reuse ;  /* 0x0000003731307220 */ /* 0x080fe20000400000 */
[-C--:B------:R-:W-:Y:S01]  /*0bb0*/  FMUL R58, R22, R55.reuse ;  /* 0x00000037163a7220 */ /* 0x080fe20000400000 */
[-C--:B------:R-:W-:Y:S01]  /*0bc0*/  FMUL R46, R46, R55.reuse ;  /* 0x000000372e2e7220 */ /* 0x080fe20000400000 */
[-C--:B------:R-:W-:Y:S01]  /*0bd0*/  FMUL R52, R52, R55.reuse ;  /* 0x0000003734347220 */ /* 0x080fe20000400000 */
[C---:B------:R-:W-:Y:S01]  /*0be0*/  FMUL R48, R53.reuse, R48 ;  /* 0x0000003035307220 */ /* 0x040fe20000400000 */
[C---:B------:R-:W-:Y:S01]  /*0bf0*/  FMUL R58, R53.reuse, R58 ;  /* 0x0000003a353a7220 */ /* 0x040fe20000400000 */
[C---:B------:R-:W-:Y:S01]  /*0c00*/  FMUL R46, R53.reuse, R46 ;  /* 0x0000002e352e7220 */ /* 0x040fe20000400000 */
[C---:B------:R-:W-:Y:S01]  /*0c10*/  FMUL R52, R53.reuse, R52 ;  /* 0x0000003435347220 */ /* 0x040fe20000400000 */
[----:B------:R-:W-:Y:S01]  /*0c20*/  FFMA R44, R53, R44, R48 ;  /* 0x0000002c352c7223 */ /* 0x000fe20000000030 */
[----:B------:R-:W-:Y:S01]  /*0c30*/  FMUL R48, R43, R55 ;  /* 0x000000372b307220 */ /* 0x000fe20000400000 */
[C---:B------:R-:W-:Y:S01]  /*0c40*/  FFMA R47, R53.reuse, R47, R58 ;  /* 0x0000002f352f7223 */ /* 0x040fe2000000003a */
[----:B------:R-:W-:Y:S01]  /*0c50*/  FMUL R58, R50, R55 ;  /* 0x00000037323a7220 */ /* 0x000fe20000400000 */
[C---:B------:R-:W-:Y:S01]  /*0c60*/  FMUL R49, R53.reuse, R49 ;  /* 0x0000003135317220 */ /* 0x040fe20000400000 */
[C---:B------:R-:W-:Y:S01]  /*0c70*/  FMUL R19, R53.reuse, R48 ;  /* 0x0000003035137220 */ /* 0x040fe20000400000 */
[C---:B------:R-:W-:Y:S01]  /*0c80*/  FMUL R22, R53.reuse, R22 ;  /* 0x0000001635167220 */ /* 0x040fe20000400000 */
[C---:B------:R-:W-:Y:S01]  /*0c90*/  FMUL R60, R53.reuse, R58 ;  /* 0x0000003a353c7220 */ /* 0x040fe20000400000 */
[----:B------:R-:W-:Y:S01]  /*0ca0*/  FMUL R58, R56, R55 ;  /* 0x00000037383a7220 */ /* 0x000fe20000400000 */
[C---:B------:R-:W-:Y:S01]  /*0cb0*/  FFMA R42, R53.reuse, R42, R19 ;  /* 0x0000002a352a7223 */ /* 0x040fe20000000013 */
[C---:B------:R-:W-:Y:S01]  /*0cc0*/  FFMA R19, R53.reuse, R23, R46 ;  /* 0x0000001735137223 */ /* 0x040fe2000000002e */
[C---:B------:R-:W-:Y:S01]  /*0cd0*/  FMUL R50, R53.reuse, R50 ;  /* 0x0000003235327220 */ /* 0x040fe20000400000 */
[C---:B------:R-:W-:Y:S01]  /*0ce0*/  FMUL R23, R53.reuse, R56 ;  /* 0x0000003835177220 */ /* 0x040fe20000400000 */
[----:B------:R-:W-:Y:S01]  /*0cf0*/  FMUL R54, R54, R55 ;  /* 0x0000003736367220 */ /* 0x000fe20000400000 */
[C---:B------:R-:W-:Y:S01]  /*0d00*/  FMUL R58, R53.reuse, R58 ;  /* 0x0000003a353a7220 */ /* 0x040fe20000400000 */
[C---:B------:R-:W-:Y:S01]  /*0d10*/  FFMA R41, R53.reuse, R41, R52 ;  /* 0x0000002935297223 */ /* 0x040fe20000000034 */
[----:B------:R-:W-:Y:S01]  /*0d20*/  F2FP.BF16.F32.PACK_AB R22, R22, R49 ;  /* 0x000000311616723e */ /* 0x000fe200000010ff */
[C---:B------:R-:W-:Y:S01]  /*0d30*/  FMUL R54, R53.reuse, R54 ;  /* 0x0000003635367220 */ /* 0x040fe20000400000 */
[----:B------:R-:W-:Y:S01]  /*0d40*/  FFMA R48, R53, R45, R58 ;  /* 0x0000002d35307223 */ /* 0x000fe2000000003a */
[----:B------:R-:W-:Y:S01]  /*0d50*/  F2FP.BF16.F32.PACK_AB R23, R23, R50 ;  /* 0x000000321717723e */ /* 0x000fe200000010ff */
[C---:B------:R-:W-:Y:S01]  /*0d60*/  FFMA R17, R53.reuse, R17, R60 ;  /* 0x0000001135117223 */ /* 0x040fe2000000003c */
[C---:B------:R-:W-:Y:S01]  /*0d70*/  PRMT R43, R18.reuse, 0x7610, R43 ;  /* 0x00007610122b7816 */ /* 0x040fe2000000002b */
[----:B------:R-:W-:Y:S01]  /*0d80*/  FFMA R54, R53, R51, R54 ;  /* 0x0000003335367223 */ /* 0x000fe20000000036 */
[----:B------:R-:W-:Y:S01]  /*0d90*/  PRMT R45, R18, 0x7632, R45 ;  /* 0x00007632122d7816 */ /* 0x000fe2000000002d */
[----:B------:R-:W-:Y:S01]  /*0da0*/  HFMA2.BF16_V2 R46, R16, R22, -RZ.H0_H0 ;  /* 0x00000016102e7231 */ /* 0x000fe200003400ff */
[----:B------:R-:W-:Y:S01]  /*0db0*/  F2FP.BF16.F32.PACK_AB R18, R41, R42 ;  /* 0x0000002a2912723e */ /* 0x000fe200000010ff */
[----:B------:R-:W-:Y:S01]  /*0dc0*/  HFMA2.BF16_V2 R23, R40, R23, -RZ.H0_H0 ;  /* 0x0000001728177231 */ /* 0x000fe200003400ff */
[----:B------:R-:W-:-:S02]  /*0dd0*/  SHF.L.U32 R41, R38, 0x10, RZ ;  /* 0x0000001026297819 */ /* 0x000fc400000006ff */
[----:B------:R-:W-:Y:S02]  /*0de0*/  SHF.L.U32 R22, R43, 0x10, RZ ;  /* 0x000000102b167819 */ /* 0x000fe400000006ff */
[----:B------:R-:W-:Y:S01]  /*0df0*/  F2FP.BF16.F32.PACK_AB R16, R47, R44 ;  /* 0x0000002c2f10723e */ /* 0x000fe200000010ff */
[----:B------:R-:W-:Y:S01]  /*0e00*/  FADD R12, R41, R12 ;  /* 0x0000000c290c7221 */ /* 0x000fe20000000000 */
[----:B------:R-:W-:Y:S01]  /*0e10*/  F2FP.BF16.F32.PACK_AB R17, R48, R17 ;  /* 0x000000113011723e */ /* 0x000fe200000010ff */
[----:B------:R-:W-:Y:S01]  /*0e20*/  FADD R33, R22, R33 ;  /* 0x0000002116217221 */ /* 0x000fe20000000000 */
[----:B------:R-:W-:Y:S02]  /*0e30*/  F2FP.BF16.F32.PACK_AB R19, R54, R19 ;  /* 0x000000133613723e */ /* 0x000fe400000010ff */
[----:B------:R-:W-:Y:S02]  /*0e40*/  PRMT R41, R38, 0x7632, R41 ;  /* 0x0000763226297816 */ /* 0x000fe40000000029 */
[----:B------:R-:W-:Y:S01]  /*0e50*/  SHF.L.U32 R42, R45, 0x10, RZ ;  /* 0x000000102d2a7819 */ /* 0x000fe200000006ff */
[----:B------:R0:W-:Y:S01]  /*0e60*/  @!P1 STG.E.128 [R20.64], R16 ;  /* 0x0000001014009986 */ /* 0x0001e2000c101d04 */
[----:B------:R-:W-:-:S02]  /*0e70*/  PRMT R40, R23, 0x7632, R40 ;  /* 0x0000763217287816 */ /* 0x000fc40000000028 */
[----:B------:R-:W-:Y:S01]  /*0e80*/  PRMT R38, R23, 0x7610, R38 ;  /* 0x0000761017267816 */ /* 0x000fe20000000026 */
[----:B------:R-:W-:Y:S01]  /*0e90*/  FADD R11, R42, R11 ;  /* 0x0000000b2a0b7221 */ /* 0x000fe20000000000 */
[C---:B------:R-:W-:Y:S01]  /*0ea0*/  PRMT R23, R46.reuse, 0x7632, R23 ;  /* 0x000076322e177816 */ /* 0x040fe20000000017 */
[----:B------:R-:W-:Y:S01]  /*0eb0*/  IMAD.U32 R42, R41, 0x10000, RZ ;  /* 0x00010000292a7824 */ /* 0x000fe200078e00ff */
[----:B------:R-:W-:Y:S02]  /*0ec0*/  PRMT R22, R46, 0x7610, R22 ;  /* 0x000076102e167816 */ /* 0x000fe40000000016 */
[----:B------:R-:W-:Y:S01]  /*0ed0*/  SHF.L.U32 R40, R40, 0x10, RZ ;  /* 0x0000001028287819 */ /* 0x000fe200000006ff */
[----:B------:R-:W-:-:S04]  /*0ee0*/  FADD R31, R42, R31 ;  /* 0x0000001f2a1f7221 */ /* 0x000fc80000000000 */
[----:B------:R-:W-:Y:S01]  /*0ef0*/  FADD R13, R40, R13 ;  /* 0x0000000d280d7221 */ /* 0x000fe20000000000 */
[----:B0-----:R-:W-:Y:S01]  /*0f00*/  SHF.L.U32 R19, R38, 0x10, RZ ;  /* 0x0000001026137819 */ /* 0x001fe200000006ff */
[----:B------:R-:W-:Y:S01]  /*0f10*/  IMAD.U32 R17, R22, 0x10000, RZ ;  /* 0x0001000016117824 */ /* 0x000fe200078e00ff */
[----:B------:R-:W-:-:S03]  /*0f20*/  SHF.L.U32 R16, R23, 0x10, RZ ;  /* 0x0000001017107819 */ /* 0x000fc600000006ff */
[----:B------:R-:W-:Y:S01]  /*0f30*/  FADD R10, R19, R10 ;  /* 0x0000000a130a7221 */ /* 0x000fe20000000000 */
[----:B------:R-:W-:Y:S01]  /*0f40*/  FADD R8, R17, R8 ;  /* 0x0000000811087221 */ /* 0x000fe20000000000 */
[----:B------:R-:W-:Y:S01]  /*0f50*/  FADD R9, R16, R9 ;  /* 0x0000000910097221 */ /* 0x000fe20000000000 */
[----:B------:R-:W-:Y:S05]  /*0f60*/  @P4 BRA `(.L_x_1) ;  /* 0xfffff5c000004947 */ /* 0x000fea000383ffff */
[----:B------:R-:W-:Y:S01]  /*0f70*/  MOV R16, R8 ;  /* 0x0000000800107202 */ /* 0x000fe20000000f00 */
[----:B------:R-:W-:Y:S01]  /*0f80*/  IMAD.MOV.U32 R18, RZ, RZ, R10 ;  /* 0x000000ffff127224 */ /* 0x000fe200078e000a */
[----:B------:R-:W-:Y:S01]  /*0f90*/  MOV R17, R9 ;  /* 0x0000000900117202 */ /* 0x000fe20000000f00 */
[----:B------:R-:W-:Y:S01]  /*0fa0*/  IMAD.MOV.U32 R30, RZ, RZ, R12 ;  /* 0x000000ffff1e7224 */ /* 0x000fe200078e000c */
[----:B------:R-:W-:Y:S02]  /*0fb0*/  MOV R19, R13 ;  /* 0x0000000d00137202 */ /* 0x000fe40000000f00 */
[----:B------:R-:W-:Y:S02]  /*0fc0*/  MOV R28, R33 ;  /* 0x00000021001c7202 */ /* 0x000fe40000000f00 */
[----:B------:R-:W-:-:S02]  /*0fd0*/  MOV R29, R11 ;  /* 0x0000000b001d7202 */ /* 0x000fc40000000f00 */
.L_x_0:
[----:B------:R-:W0:Y:S01]  /*0fe0*/  S2R R0, SR_TID.X ;  /* 0x0000000000007919 */ /* 0x000e220000002100 */
[----:B------:R-:W-:-:S03]  /*0ff0*/  MOV R3, 0x4 ;  /* 0x0000000400037802 */ /* 0x000fc60000000f00 */
[----:B------:R-:W-:Y:S01]  /*1000*/  BAR.SYNC.DEFER_BLOCKING 0x0 ;  /* 0x0000000000007b1d */ /* 0x000fe20000010000 */
[C---:B0-----:R-:W-:Y:S02]  /*1010*/  SHF.L.U32 R2, R0.reuse, 0x3, RZ ;  /* 0x0000000300027819 */ /* 0x041fe400000006ff */
[----:B------:R-:W-:Y:S02]  /*1020*/  SHF.L.U32 R5, R0, 0x2, RZ ;  /* 0x0000000200057819 */ /* 0x000fe400000006ff */
[----:B------:R-:W-:Y:S01]  /*1030*/  LOP3.LUT R6, R2, 0x7f8, RZ, 0xc0, !PT ;  /* 0x000007f802067812 */ /* 0x000fe200078ec0ff */
[----:B------:R-:W-:Y:S01]  /*1040*/  IMAD R2, R4, c[0x0][0x1a8], RZ ;  /* 0x00006a0004027a24 */ /* 0x000fe200078e02ff */
[----:B------:R-:W-:-:S03]  /*1050*/  LOP3.LUT R5, R5, 0x3fc, RZ, 0xc0, !PT ;  /* 0x000003fc05057812 */ /* 0x000fc600078ec0ff */
[----:B------:R-:W-:Y:S01]  /*1060*/  STS.128 [R6.X4], R16 ;  /* 0x0000001006007388 */ /* 0x000fe20000004c00 */
[C---:B------:R-:W-:Y:S01]  /*1070*/  LOP3.LUT R0, R5.reuse, 0x400, RZ, 0xfc, !PT ;  /* 0x0000040005007812 */ /* 0x040fe200078efcff */
[----:B------:R-:W-:Y:S01]  /*1080*/  IMAD.WIDE R2, R2, R3, c[0x0][0x1a0] ;  /* 0x0000680002027625 */ /* 0x000fe200078e0203 */
[C---:B------:R-:W-:Y:S01]  /*1090*/  ISETP.GE.AND P0, PT, R5.reuse, c[0x0][0x1b0], PT ;  /* 0x00006c0005007a0c */ /* 0x040fe20003f06270 */
[----:B------:R-:W-:Y:S04]  /*10a0*/  STS.128 [R6.X4+0x10], R28 ;  /* 0x0000101c06007388 */ /* 0x000fe80000004c00 */
[----:B------:R-:W-:Y:S01]  /*10b0*/  BAR.SYNC.DEFER_BLOCKING 0x0 ;  /* 0x0000000000007b1d */ /* 0x000fe20000010000 */
[----:B------:R-:W-:Y:S01]  /*10c0*/  ISETP.GE.AND P1, PT, R0, c[0x0][0x1b0], PT ;  /* 0x00006c0000007a0c */ /* 0x000fe20003f26270 */
[----:B------:R-:W-:-:S04]  /*10d0*/  IMAD.WIDE.U32 R2, R5, 0x4, R2 ;  /* 0x0000000405027825 */ /* 0x000fc800078e0002 */
[----:B------:R-:W0:Y:S04]  /*10e0*/  LDS.128 R8, [R5.X4] ;  /* 0x0000000005087984 */ /* 0x000e280000004c00 */
[----:B0-----:R0:W-:Y:S04]  /*10f0*/  @!P0 STG.E.128 [R2.64], R8 ;  /* 0x0000000802008986 */ /* 0x0011e8000c101d04 */
[----:B------:R-:W-:Y:S05]  /*1100*/  @P1 EXIT ;  /* 0x000000000000194d */ /* 0x000fea0003800000 */
[----:B------:R-:W1:Y:S04]  /*1110*/  LDS.128 R4, [R5.X4+0x1000] ;  /* 0x0010000005047984 */ /* 0x000e680000004c00 */
[----:B-1----:R-:W-:Y:S01]  /*1120*/  STG.E.128 [R2.64+0x1000], R4 ;  /* 0x0010000402007986 */ /* 0x002fe2000c101d04 */
[----:B------:R-:W-:Y:S05]  /*1130*/  EXIT ;  /* 0x000000000000794d */ /* 0x000fea0003800000 */
.L_x_2:
[----:B------:R-:W-:-:S00]  /*1140*/  BRA `(.L_x_2) ;  /* 0xfffffff000007947 */ /* 0x000fc0000383ffff */
[----:B------:R-:W-:-:S00]  /*1150*/  NOP ;  /* 0x0000000000007918 */ /* 0x000fc00000000000 */
        /* <DEDUP_REMOVED lines=10> */
.L_x_3:


//--------------------- .nv.shared._rms_norm_backward_kernel --------------------------
	.section	.nv.shared._rms_norm_backward_kernel,"aw",@nobits
	.sectionflags	@""
	.align	16
